	.headerflags	@"EF_CUDA_TEXMODE_UNIFIED EF_CUDA_64BIT_ADDRESS EF_CUDA_ACCELERATORS EF_CUDA_SM90 EF_CUDA_VIRTUAL_SM(EF_CUDA_SM90)"
	.elftype	@"ET_EXEC"


//--------------------- .nv.info                  --------------------------
	.section	.nv.info,"",@"SHT_CUDA_INFO"
	.align	4


	//----- nvinfo : EIATTR_REGCOUNT
	.align		4
        /*0000*/ 	.byte	0x04, 0x2f
        /*0002*/ 	.short	(.L_2 - .L_1)
	.align		4
.L_1:
        /*0004*/ 	.word	index@(triton_red_fused__to_copy_add_mean_mul_pow_rsqrt_9)
        /*0008*/ 	.word	0x00000020


	//----- nvinfo : EIATTR_MIN_STACK_SIZE
	.align		4
.L_2:
        /*000c*/ 	.byte	0x04, 0x12
        /*000e*/ 	.short	(.L_4 - .L_3)
	.align		4
.L_3:
        /*0010*/ 	.word	index@(triton_red_fused__to_copy_add_mean_mul_pow_rsqrt_9)
        /*0014*/ 	.word	0x00000000


	//----- nvinfo : EIATTR_FRAME_SIZE
	.align		4
.L_4:
        /*0018*/ 	.byte	0x04, 0x11
        /*001a*/ 	.short	(.L_6 - .L_5)
	.align		4
.L_5:
        /*001c*/ 	.word	index@(triton_red_fused__to_copy_add_mean_mul_pow_rsqrt_9)
        /*0020*/ 	.word	0x00000000


	//----- nvinfo : EIATTR_MIN_STACK_SIZE
	.align		4
.L_6:
        /*0024*/ 	.byte	0x04, 0x12
        /*0026*/ 	.short	(.L_8 - .L_7)
	.align		4
.L_7:
        /*0028*/ 	.word	index@(triton_red_fused__to_copy_add_mean_mul_pow_rsqrt_9)
        /*002c*/ 	.word	0x00000000
.L_8:


//--------------------- .nv.info.triton_red_fused__to_copy_add_mean_mul_pow_rsqrt_9 --------------------------
	.section	.nv.info.triton_red_fused__to_copy_add_mean_mul_pow_rsqrt_9,"",@"SHT_CUDA_INFO"
	.sectionflags	@""
	.align	4


	//----- nvinfo : EIATTR_CUDA_API_VERSION
	.align		4
        /*0000*/ 	.byte	0x04, 0x37
        /*0002*/ 	.short	(.L_10 - .L_9)
.L_9:
        /*0004*/ 	.word	0x0000007c


	//----- nvinfo : EIATTR_KPARAM_INFO
	.align		4
.L_10:
        /*0008*/ 	.byte	0x04, 0x17
        /*000a*/ 	.short	(.L_12 - .L_11)
.L_11:
        /*000c*/ 	.word	0x00000000
        /*0010*/ 	.short	0x0007
        /*0012*/ 	.short	0x0030
        /*0014*/ 	.byte	0x00, 0xf4, 0x21, 0x00


	//----- nvinfo : EIATTR_KPARAM_INFO
	.align		4
.L_12:
        /*0018*/ 	.byte	0x04, 0x17
        /*001a*/ 	.short	(.L_14 - .L_13)
.L_13:
        /*001c*/ 	.word	0x00000000
        /*0020*/ 	.short	0x0006
        /*0022*/ 	.short	0x002c
        /*0024*/ 	.byte	0x00, 0xf0, 0x11, 0x00


	//----- nvinfo : EIATTR_KPARAM_INFO
	.align		4
.L_14:
        /*0028*/ 	.byte	0x04, 0x17
        /*002a*/ 	.short	(.L_16 - .L_15)
.L_15:
        /*002c*/ 	.word	0x00000000
        /*0030*/ 	.short	0x0005
        /*0032*/ 	.short	0x0028
        /*0034*/ 	.byte	0x00, 0xf0, 0x11, 0x00


	//----- nvinfo : EIATTR_KPARAM_INFO
	.align		4
.L_16:
        /*0038*/ 	.byte	0x04, 0x17
        /*003a*/ 	.short	(.L_18 - .L_17)
.L_17:
        /*003c*/ 	.word	0x00000000
        /*0040*/ 	.short	0x0004
        /*0042*/ 	.short	0x0020
        /*0044*/ 	.byte	0x00, 0xf4, 0x21, 0x00


	//----- nvinfo : EIATTR_KPARAM_INFO
	.align		4
.L_18:
        /*0048*/ 	.byte	0x04, 0x17
        /*004a*/ 	.short	(.L_20 - .L_19)
.L_19:
        /*004c*/ 	.word	0x00000000
        /*0050*/ 	.short	0x0003
        /*0052*/ 	.short	0x0018
        /*0054*/ 	.byte	0x00, 0xf4, 0x21, 0x00


	//----- nvinfo : EIATTR_KPARAM_INFO
	.align		4
.L_20:
        /*0058*/ 	.byte	0x04, 0x17
        /*005a*/ 	.short	(.L_22 - .L_21)
.L_21:
        /*005c*/ 	.word	0x00000000
        /*0060*/ 	.short	0x0002
        /*0062*/ 	.short	0x0010
        /*0064*/ 	.byte	0x00, 0xf4, 0x21, 0x00


	//----- nvinfo : EIATTR_KPARAM_INFO
	.align		4
.L_22:
        /*0068*/ 	.byte	0x04, 0x17
        /*006a*/ 	.short	(.L_24 - .L_23)
.L_23:
        /*006c*/ 	.word	0x00000000
        /*0070*/ 	.short	0x0001
        /*0072*/ 	.short	0x0008
        /*0074*/ 	.byte	0x00, 0xf4, 0x21, 0x00


	//----- nvinfo : EIATTR_KPARAM_INFO
	.align		4
.L_24:
        /*0078*/ 	.byte	0x04, 0x17
        /*007a*/ 	.short	(.L_26 - .L_25)
.L_25:
        /*007c*/ 	.word	0x00000000
        /*0080*/ 	.short	0x0000
        /*0082*/ 	.short	0x0000
        /*0084*/ 	.byte	0x00, 0xf4, 0x21, 0x00


	//----- nvinfo : EIATTR_SPARSE_MMA_MASK
	.align		4
.L_26:
        /*0088*/ 	.byte	0x03, 0x50
        /*008a*/ 	.short	0x0000


	//----- nvinfo : EIATTR_MAXREG_COUNT
	.align		4
        /*008c*/ 	.byte	0x03, 0x1b
        /*008e*/ 	.short	0x00ff


	//----- nvinfo : EIATTR_COOP_GROUP_MASK_REGIDS
	.align		4
        /*0090*/ 	.byte	0x04, 0x29
        /*0092*/ 	.short	(.L_28 - .L_27)


	//   ....[0]....
.L_27:
        /*0094*/ 	.word	0xffffffff


	//   ....[1]....
        /*0098*/ 	.word	0xffffffff


	//   ....[2]....
        /*009c*/ 	.word	0xffffffff


	//   ....[3]....
        /*00a0*/ 	.word	0xffffffff


	//   ....[4]....
        /*00a4*/ 	.word	0xffffffff


	//   ....[5]....
        /*00a8*/ 	.word	0xffffffff


	//   ....[6]....
        /*00ac*/ 	.word	0xffffffff


	//   ....[7]....
        /*00b0*/ 	.word	0xffffffff


	//----- nvinfo : EIATTR_COOP_GROUP_INSTR_OFFSETS
	.align		4
.L_28:
        /*00b4*/ 	.byte	0x04, 0x28
        /*00b6*/ 	.short	(.L_30 - .L_29)


	//   ....[0]....
.L_29:
        /*00b8*/ 	.word	0x00000720


	//   ....[1]....
        /*00bc*/ 	.word	0x00000760


	//   ....[2]....
        /*00c0*/ 	.word	0x00000780


	//   ....[3]....
        /*00c4*/ 	.word	0x000007b0


	//   ....[4]....
        /*00c8*/ 	.word	0x000007e0


	//   ....[5]....
        /*00cc*/ 	.word	0x00000890


	//   ....[6]....
        /*00d0*/ 	.word	0x000008b0


	//   ....[7]....
        /*00d4*/ 	.word	0x000008d0


	//----- nvinfo : EIATTR_EXIT_INSTR_OFFSETS
	.align		4
.L_30:
        /*00d8*/ 	.byte	0x04, 0x1c
        /*00da*/ 	.short	(.L_32 - .L_31)


	//   ....[0]....
.L_31:
        /*00dc*/ 	.word	0x00000f00


	//   ....[1]....
        /*00e0*/ 	.word	0x00000f20


	//----- nvinfo : EIATTR_REQNTID
	.align		4
.L_32:
        /*00e4*/ 	.byte	0x04, 0x10
        /*00e6*/ 	.short	(.L_34 - .L_33)
.L_33:
        /*00e8*/ 	.word	0x00000100
        /*00ec*/ 	.word	0x00000001
        /*00f0*/ 	.word	0x00000001


	//----- nvinfo : EIATTR_CBANK_PARAM_SIZE
	.align		4
.L_34:
        /*00f4*/ 	.byte	0x03, 0x19
        /*00f6*/ 	.short	0x0038


	//----- nvinfo : EIATTR_PARAM_CBANK
	.align		4
        /*00f8*/ 	.byte	0x04, 0x0a
        /*00fa*/ 	.short	(.L_36 - .L_35)
	.align		4
.L_35:
        /*00fc*/ 	.word	index@(.nv.constant0.triton_red_fused__to_copy_add_mean_mul_pow_rsqrt_9)
        /*0100*/ 	.short	0x0210
        /*0102*/ 	.short	0x0038


	//----- nvinfo : EIATTR_SW_WAR
	.align		4
.L_36:
        /*0104*/ 	.byte	0x04, 0x36
        /*0106*/ 	.short	(.L_38 - .L_37)
.L_37:
        /*0108*/ 	.word	0x00000008
.L_38:


//--------------------- .nv.callgraph             --------------------------
	.section	.nv.callgraph,"",@"SHT_CUDA_CALLGRAPH"
	.align	4
	.sectionentsize	8
	.align		4
        /*0000*/ 	.word	0x00000000
	.align		4
        /*0004*/ 	.word	0xffffffff
	.align		4
        /*0008*/ 	.word	0x00000000
	.align		4
        /*000c*/ 	.word	0xfffffffe
	.align		4
        /*0010*/ 	.word	0x00000000
	.align		4
        /*0014*/ 	.word	0xfffffffd
	.align		4
        /*0018*/ 	.word	0x00000000
	.align		4
        /*001c*/ 	.word	0xfffffffc


//--------------------- .nv.constant4             --------------------------
	.section	.nv.constant4,"a",@progbits
	.align	8
	.align		8
.nv.constant4:
        /*0000*/ 	.dword	_$_str


//--------------------- .text.triton_red_fused__to_copy_add_mean_mul_pow_rsqrt_9 --------------------------
	.section	.text.triton_red_fused__to_copy_add_mean_mul_pow_rsqrt_9,"ax",@progbits
	.sectionflags	@"SHF_BARRIERS=1"
	.align	128
        .global         triton_red_fused__to_copy_add_mean_mul_pow_rsqrt_9
        .type           triton_red_fused__to_copy_add_mean_mul_pow_rsqrt_9,@function
        .size           triton_red_fused__to_copy_add_mean_mul_pow_rsqrt_9,(.L_x_1 - triton_red_fused__to_copy_add_mean_mul_pow_rsqrt_9)
        .other          triton_red_fused__to_copy_add_mean_mul_pow_rsqrt_9,@"STO_CUDA_ENTRY STV_DEFAULT"
triton_red_fused__to_copy_add_mean_mul_pow_rsqrt_9:
.text.triton_red_fused__to_copy_add_mean_mul_pow_rsqrt_9:
[----:B------:R-:W0:Y:S02]  /*0000*/  LDC R1, c[0x0][0x28] ;  /* 0x00000a00ff017b82 */ /* 0x000e240000000800 */
[----:B------:R-:W1:Y:S01]  /*0010*/  S2R R16, SR_TID.X ;  /* 0x0000000000107919 */ /* 0x000e620000002100 */
[----:B------:R-:W2:Y:S01]  /*0020*/  LDC.64 R20, c[0x0][0x220] ;  /* 0x00008800ff147b82 */ /* 0x000ea20000000a00 */
[----:B------:R-:W-:Y:S01]  /*0030*/  ULDC UR8, c[0x0][0x238] ;  /* 0x00008e0000087ab9 */ /* 0x000fe20000000800 */
[----:B------:R-:W-:Y:S01]  /*0040*/  CS2R R8, SRZ ;  /* 0x0000000000087805 */ /* 0x000fe2000001ff00 */
[----:B------:R-:W3:Y:S01]  /*0050*/  S2R R17, SR_CTAID.X ;  /* 0x0000000000117919 */ /* 0x000ee20000002500 */
[----:B------:R-:W-:Y:S02]  /*0060*/  CS2R R10, SRZ ;  /* 0x00000000000a7805 */ /* 0x000fe4000001ff00 */
[----:B------:R-:W-:Y:S02]  /*0070*/  CS2R R4, SRZ ;  /* 0x0000000000047805 */ /* 0x000fe4000001ff00 */
[----:B------:R-:W4:Y:S01]  /*0080*/  LDC.64 R24, c[0x0][0x210] ;  /* 0x00008400ff187b82 */ /* 0x000f220000000a00 */
[----:B------:R-:W-:Y:S01]  /*0090*/  CS2R R6, SRZ ;  /* 0x0000000000067805 */ /* 0x000fe2000001ff00 */
[----:B------:R-:W-:Y:S01]  /*00a0*/  ULDC.64 UR6, c[0x0][0x208] ;  /* 0x0000820000067ab9 */ /* 0x000fe20000000a00 */
[----:B------:R-:W-:Y:S01]  /*00b0*/  ULDC.64 UR4, c[0x0][0x220] ;  /* 0x0000880000047ab9 */ /* 0x000fe20000000a00 */
[----:B-1----:R-:W-:-:S02]  /*00c0*/  SHF.L.U32 R16, R16, 0x3, RZ ;  /* 0x0000000310107819 */ /* 0x002fc400000006ff */
[C---:B---3--:R-:W-:Y:S02]  /*00d0*/  SHF.L.U32 R15, R17.reuse, 0xc, RZ ;  /* 0x0000000c110f7819 */ /* 0x048fe400000006ff */
[----:B------:R-:W-:Y:S02]  /*00e0*/  LOP3.LUT R16, R16, 0x7f8, RZ, 0xc0, !PT ;  /* 0x000007f810107812 */ /* 0x000fe400078ec0ff */
[----:B------:R-:W-:Y:S02]  /*00f0*/  ISETP.GE.AND P1, PT, R17, UR8, PT ;  /* 0x0000000811007c0c */ /* 0x000fe4000bf26270 */
[----:B------:R-:W-:-:S05]  /*0100*/  LOP3.LUT R3, R16, R15, RZ, 0xfc, !PT ;  /* 0x0000000f10037212 */ /* 0x000fca00078efcff */
[----:B--2---:R-:W-:-:S04]  /*0110*/  IMAD.WIDE R20, R3, 0x2, R20 ;  /* 0x0000000203147825 */ /* 0x004fc800078e0214 */
[----:B----4-:R-:W-:Y:S02]  /*0120*/  IMAD.WIDE R24, R3, 0x2, R24 ;  /* 0x0000000203187825 */ /* 0x010fe400078e0218 */
[----:B------:R-:W2:Y:S04]  /*0130*/  @!P1 LDG.E.EF.128 R8, desc[UR6][R20.64] ;  /* 0x0000000614089981 */ /* 0x000ea8000c0e1d00 */
[----:B------:R-:W3:Y:S01]  /*0140*/  @!P1 LDG.E.EF.128 R4, desc[UR6][R24.64] ;  /* 0x0000000618049981 */ /* 0x000ee2000c0e1d00 */
[----:B--2---:R-:W-:Y:S02]  /*0150*/  HADD2.F32 R28, -RZ, R9.H1_H1 ;  /* 0x30000009ff1c7230 */ /* 0x004fe40000004100 */
[----:B------:R-:W-:Y:S02]  /*0160*/  HADD2.F32 R13, -RZ, R9.H0_H0 ;  /* 0x20000009ff0d7230 */ /* 0x000fe40000004100 */
[----:B------:R-:W-:-:S02]  /*0170*/  HADD2.F32 R0, -RZ, R8.H1_H1 ;  /* 0x30000008ff007230 */ /* 0x000fc40000004100 */
[----:B---3--:R-:W-:Y:S02]  /*0180*/  HADD2.F32 R9, -RZ, R4.H1_H1 ;  /* 0x30000004ff097230 */ /* 0x008fe40000004100 */
[----:B------:R-:W-:Y:S02]  /*0190*/  HADD2.F32 R2, -RZ, R5.H0_H0 ;  /* 0x20000005ff027230 */ /* 0x000fe40000004100 */
[----:B------:R-:W-:Y:S02]  /*01a0*/  HADD2.F32 R12, -RZ, R8.H0_H0 ;  /* 0x20000008ff0c7230 */ /* 0x000fe40000004100 */
[----:B------:R-:W-:Y:S01]  /*01b0*/  FADD R9, R0, R9 ;  /* 0x0000000900097221 */ /* 0x000fe20000000000 */
[----:B------:R-:W-:Y:S01]  /*01c0*/  SHF.L.U32 R0, R3, 0x1, RZ ;  /* 0x0000000103007819 */ /* 0x000fe200000006ff */
[----:B------:R-:W-:Y:S01]  /*01d0*/  FADD R13, R13, R2 ;  /* 0x000000020d0d7221 */ /* 0x000fe20000000000 */
[----:B------:R-:W-:Y:S01]  /*01e0*/  SHF.R.S32.HI R2, RZ, 0x1f, R15 ;  /* 0x0000001fff027819 */ /* 0x000fe2000001140f */
[----:B------:R-:W-:Y:S01]  /*01f0*/  HADD2.F32 R27, -RZ, R4.H0_H0 ;  /* 0x20000004ff1b7230 */ /* 0x000fe20000004100 */
[----:B------:R-:W-:Y:S01]  /*0200*/  IADD3 R14, P0, R0, UR4, RZ ;  /* 0x00000004000e7c10 */ /* 0x000fe2000ff1e0ff */
[----:B------:R-:W-:Y:S01]  /*0210*/  HADD2.F32 R23, -RZ, R5.H1_H1 ;  /* 0x30000005ff177230 */ /* 0x000fe20000004100 */
[----:B------:R-:W-:Y:S01]  /*0220*/  SHF.L.U64.HI R2, R3, 0x1, R2 ;  /* 0x0000000103027819 */ /* 0x000fe20000010202 */
[----:B------:R-:W-:-:S02]  /*0230*/  HADD2.F32 R20, -RZ, R11.H1_H1 ;  /* 0x3000000bff147230 */ /* 0x000fc40000004100 */
[----:B------:R-:W-:Y:S01]  /*0240*/  FADD R12, R12, R27 ;  /* 0x0000001b0c0c7221 */ /* 0x000fe20000000000 */
[----:B------:R-:W-:Y:S01]  /*0250*/  HADD2.F32 R19, -RZ, R11.H0_H0 ;  /* 0x2000000bff137230 */ /* 0x000fe20000004100 */
[----:B------:R-:W-:Y:S01]  /*0260*/  IADD3.X R15, R2, UR5, RZ, P0, !PT ;  /* 0x00000005020f7c10 */ /* 0x000fe200087fe4ff */
[----:B------:R-:W-:Y:S02]  /*0270*/  HADD2.F32 R5, -RZ, R6.H1_H1 ;  /* 0x30000006ff057230 */ /* 0x000fe40000004100 */
[----:B------:R-:W-:Y:S01]  /*0280*/  FMUL R27, R9, R9 ;  /* 0x00000009091b7220 */ /* 0x000fe20000400000 */
[----:B------:R-:W-:Y:S01]  /*0290*/  HADD2.F32 R26, -RZ, R10.H1_H1 ;  /* 0x3000000aff1a7230 */ /* 0x000fe20000004100 */
[----:B------:R-:W-:Y:S01]  /*02a0*/  ULDC.64 UR4, c[0x0][0x210] ;  /* 0x0000840000047ab9 */ /* 0x000fe20000000a00 */
[----:B------:R-:W-:Y:S01]  /*02b0*/  HADD2.F32 R21, -RZ, R10.H0_H0 ;  /* 0x2000000aff157230 */ /* 0x000fe20000004100 */
[----:B------:R-:W-:Y:S01]  /*02c0*/  IADD3 R22, P0, R0, UR4, RZ ;  /* 0x0000000400167c10 */ /* 0x000fe2000ff1e0ff */
[----:B------:R-:W-:-:S02]  /*02d0*/  HADD2.F32 R6, -RZ, R6.H0_H0 ;  /* 0x20000006ff067230 */ /* 0x000fc40000004100 */
[----:B------:R-:W-:Y:S01]  /*02e0*/  FADD R28, R28, R23 ;  /* 0x000000171c1c7221 */ /* 0x000fe20000000000 */
[----:B------:R-:W-:Y:S02]  /*02f0*/  HADD2.F32 R11, -RZ, R7.H1_H1 ;  /* 0x30000007ff0b7230 */ /* 0x000fe40000004100 */
[----:B------:R-:W-:Y:S02]  /*0300*/  HADD2.F32 R4, -RZ, R7.H0_H0 ;  /* 0x20000007ff047230 */ /* 0x000fe40000004100 */
[-C--:B------:R-:W-:Y:S01]  /*0310*/  FFMA R27, R12, R12.reuse, R27 ;  /* 0x0000000c0c1b7223 */ /* 0x080fe2000000001b */
[----:B------:R-:W-:Y:S01]  /*0320*/  FADD R21, R21, R6 ;  /* 0x0000000615157221 */ /* 0x000fe20000000000 */
[----:B------:R-:W-:Y:S01]  /*0330*/  FADD R26, R26, R5 ;  /* 0x000000051a1a7221 */ /* 0x000fe20000000000 */
[----:B------:R-:W-:Y:S01]  /*0340*/  FADD R20, R20, R11 ;  /* 0x0000000b14147221 */ /* 0x000fe20000000000 */
[----:B------:R-:W-:Y:S01]  /*0350*/  FADD R19, R19, R4 ;  /* 0x0000000413137221 */ /* 0x000fe20000000000 */
[----:B------:R-:W-:-:S02]  /*0360*/  F2FP.F16.F32.PACK_AB R12, R9, R12 ;  /* 0x0000000c090c723e */ /* 0x000fc400000000ff */
[----:B------:R-:W-:Y:S02]  /*0370*/  CS2R R4, SRZ ;  /* 0x0000000000047805 */ /* 0x000fe4000001ff00 */
[----:B------:R-:W-:Y:S02]  /*0380*/  CS2R R6, SRZ ;  /* 0x0000000000067805 */ /* 0x000fe4000001ff00 */
[----:B------:R-:W-:Y:S02]  /*0390*/  CS2R R8, SRZ ;  /* 0x0000000000087805 */ /* 0x000fe4000001ff00 */
[----:B------:R-:W-:Y:S02]  /*03a0*/  CS2R R10, SRZ ;  /* 0x00000000000a7805 */ /* 0x000fe4000001ff00 */
[----:B------:R-:W-:Y:S01]  /*03b0*/  IADD3.X R23, R2, UR5, RZ, P0, !PT ;  /* 0x0000000502177c10 */ /* 0x000fe200087fe4ff */
[----:B------:R1:W2:Y:S04]  /*03c0*/  @!P1 LDG.E.EF.128 R4, desc[UR6][R14.64+0x1000] ;  /* 0x001000060e049981 */ /* 0x0002a8000c0e1d00 */
[----:B------:R-:W3:Y:S01]  /*03d0*/  @!P1 LDG.E.EF.128 R8, desc[UR6][R22.64+0x1000] ;  /* 0x0010000616089981 */ /* 0x000ee2000c0e1d00 */
[-C--:B------:R-:W-:Y:S01]  /*03e0*/  FFMA R27, R13, R13.reuse, R27 ;  /* 0x0000000d0d1b7223 */ /* 0x080fe2000000001b */
[C---:B------:R-:W-:Y:S01]  /*03f0*/  F2FP.F16.F32.PACK_AB R13, R28.reuse, R13 ;  /* 0x0000000d1c0d723e */ /* 0x040fe200000000ff */
[----:B------:R-:W4:Y:S01]  /*0400*/  S2UR UR5, SR_CgaCtaId ;  /* 0x00000000000579c3 */ /* 0x000f220000008800 */
[----:B------:R-:W-:Y:S01]  /*0410*/  UMOV UR4, 0x400 ;  /* 0x0000040000047882 */ /* 0x000fe20000000000 */
[----:B------:R-:W-:Y:S01]  /*0420*/  FFMA R27, R28, R28, R27 ;  /* 0x0000001c1c1b7223 */ /* 0x000fe2000000001b */
[----:B-1----:R-:W-:-:S02]  /*0430*/  F2FP.F16.F32.PACK_AB R14, R26, R21 ;  /* 0x000000151a0e723e */ /* 0x002fc400000000ff */
[----:B------:R-:W-:Y:S01]  /*0440*/  F2FP.F16.F32.PACK_AB R15, R20, R19 ;  /* 0x00000013140f723e */ /* 0x000fe200000000ff */
[----:B------:R-:W-:-:S04]  /*0450*/  FFMA R27, R21, R21, R27 ;  /* 0x00000015151b7223 */ /* 0x000fc8000000001b */
[----:B------:R-:W-:Y:S01]  /*0460*/  FFMA R28, R26, R26, R27 ;  /* 0x0000001a1a1c7223 */ /* 0x000fe2000000001b */
[----:B------:R1:W-:Y:S03]  /*0470*/  @!P1 STG.E.128 desc[UR6][R24.64], R12 ;  /* 0x0000000c18009986 */ /* 0x0003e6000c101d06 */
[----:B------:R-:W-:-:S04]  /*0480*/  FFMA R27, R19, R19, R28 ;  /* 0x00000013131b7223 */ /* 0x000fc8000000001c */
[----:B------:R-:W-:Y:S01]  /*0490*/  FFMA R27, R20, R20, R27 ;  /* 0x00000014141b7223 */ /* 0x000fe2000000001b */
[----:B----4-:R-:W-:Y:S01]  /*04a0*/  UPRMT UR4, UR5, 0x654, UR4 ;  /* 0x0000065405047896 */ /* 0x010fe20008000004 */
[----:B--2---:R-:W-:Y:S02]  /*04b0*/  HADD2.F32 R21, -RZ, R4.H0_H0 ;  /* 0x20000004ff157230 */ /* 0x004fe40000004100 */
[----:B------:R-:W-:Y:S02]  /*04c0*/  HADD2.F32 R19, -RZ, R4.H1_H1 ;  /* 0x30000004ff137230 */ /* 0x000fe40000004100 */
[----:B---3--:R-:W-:Y:S02]  /*04d0*/  HADD2.F32 R26, -RZ, R8.H0_H0 ;  /* 0x20000008ff1a7230 */ /* 0x008fe40000004100 */
[----:B------:R-:W-:Y:S02]  /*04e0*/  HADD2.F32 R8, -RZ, R8.H1_H1 ;  /* 0x30000008ff087230 */ /* 0x000fe40000004100 */
[----:B------:R-:W-:-:S02]  /*04f0*/  HADD2.F32 R20, -RZ, R5.H0_H0 ;  /* 0x20000005ff147230 */ /* 0x000fc40000004100 */
[----:B------:R-:W-:Y:S01]  /*0500*/  FADD R4, R21, R26 ;  /* 0x0000001a15047221 */ /* 0x000fe20000000000 */
[----:B------:R-:W-:Y:S02]  /*0510*/  HADD2.F32 R21, -RZ, R9.H0_H0 ;  /* 0x20000009ff157230 */ /* 0x000fe40000004100 */
[----:B------:R-:W-:Y:S01]  /*0520*/  FADD R19, R19, R8 ;  /* 0x0000000813137221 */ /* 0x000fe20000000000 */
[----:B------:R-:W-:Y:S02]  /*0530*/  HADD2.F32 R8, -RZ, R5.H1_H1 ;  /* 0x30000005ff087230 */ /* 0x000fe40000004100 */
[----:B-1----:R-:W-:Y:S01]  /*0540*/  FFMA R12, R4, R4, R27 ;  /* 0x00000004040c7223 */ /* 0x002fe2000000001b */
[----:B------:R-:W-:Y:S02]  /*0550*/  HADD2.F32 R9, -RZ, R9.H1_H1 ;  /* 0x30000009ff097230 */ /* 0x000fe40000004100 */
[----:B------:R-:W-:Y:S01]  /*0560*/  FADD R5, R20, R21 ;  /* 0x0000001514057221 */ /* 0x000fe20000000000 */
[----:B------:R-:W-:-:S02]  /*0570*/  HADD2.F32 R13, -RZ, R10.H0_H0 ;  /* 0x2000000aff0d7230 */ /* 0x000fc40000004100 */
[----:B------:R-:W-:Y:S01]  /*0580*/  FFMA R14, R19, R19, R12 ;  /* 0x00000013130e7223 */ /* 0x000fe2000000000c */
[----:B------:R-:W-:Y:S02]  /*0590*/  HADD2.F32 R12, -RZ, R6.H0_H0 ;  /* 0x20000006ff0c7230 */ /* 0x000fe40000004100 */
[----:B------:R-:W-:Y:S01]  /*05a0*/  FADD R8, R8, R9 ;  /* 0x0000000908087221 */ /* 0x000fe20000000000 */
[----:B------:R-:W-:Y:S02]  /*05b0*/  HADD2.F32 R9, -RZ, R6.H1_H1 ;  /* 0x30000006ff097230 */ /* 0x000fe40000004100 */
[----:B------:R-:W-:Y:S01]  /*05c0*/  FFMA R15, R5, R5, R14 ;  /* 0x00000005050f7223 */ /* 0x000fe2000000000e */
        /* <DEDUP_REMOVED lines=10> */
[----:B------:R-:W-:Y:S01]  /*0670*/  F2FP.F16.F32.PACK_AB R4, R19, R4 ;  /* 0x000000041304723e */ /* 0x000fe200000000ff */
[C---:B------:R-:W-:Y:S01]  /*0680*/  FFMA R14, R9.reuse, R9, R14 ;  /* 0x00000009090e7223 */ /* 0x040fe2000000000e */
[----:B------:R-:W-:Y:S01]  /*0690*/  F2FP.F16.F32.PACK_AB R5, R8, R5 ;  /* 0x000000050805723e */ /* 0x000fe200000000ff */
[----:B------:R-:W-:Y:S01]  /*06a0*/  FADD R10, R10, R11 ;  /* 0x0000000b0a0a7221 */ /* 0x000fe20000000000 */
[----:B------:R-:W-:Y:S01]  /*06b0*/  F2FP.F16.F32.PACK_AB R6, R9, R6 ;  /* 0x000000060906723e */ /* 0x000fe200000000ff */
[-C--:B------:R-:W-:Y:S01]  /*06c0*/  FFMA R11, R7, R7.reuse, R14 ;  /* 0x00000007070b7223 */ /* 0x080fe2000000000e */
[----:B------:R-:W1:Y:S02]  /*06d0*/  LDC.64 R26, c[0x0][0x218] ;  /* 0x00008600ff1a7b82 */ /* 0x000e640000000a00 */
[C---:B------:R-:W-:Y:S01]  /*06e0*/  F2FP.F16.F32.PACK_AB R7, R10.reuse, R7 ;  /* 0x000000070a07723e */ /* 0x040fe200000000ff */
[----:B------:R-:W-:-:S04]  /*06f0*/  FFMA R11, R10, R10, R11 ;  /* 0x0000000a0a0b7223 */ /* 0x000fc8000000000b */
[----:B------:R2:W-:Y:S01]  /*0700*/  @!P1 STG.E.128 desc[UR6][R22.64+0x1000], R4 ;  /* 0x0010000416009986 */ /* 0x0005e2000c101d06 */
[----:B------:R-:W-:-:S05]  /*0710*/  FSEL R12, R11, RZ, !P1 ;  /* 0x000000ff0b0c7208 */ /* 0x000fca0004800000 */
[----:B------:R-:W3:Y:S01]  /*0720*/  SHFL.BFLY PT, R11, R12, 0x10, 0x1f ;  /* 0x0e001f000c0b7f89 */ /* 0x000ee200000e0000 */
[----:B-1----:R-:W-:Y:S01]  /*0730*/  IMAD.WIDE R26, R17, 0x4, R26 ;  /* 0x00000004111a7825 */ /* 0x002fe200078e021a */
[----:B--2---:R-:W-:-:S03]  /*0740*/  HFMA2.MMA R7, -RZ, RZ, 0.6875, 0 ;  /* 0x39800000ff077435 */ /* 0x004fc600000001ff */
[----:B---3--:R-:W-:-:S05]  /*0750*/  FADD R13, R12, R11 ;  /* 0x0000000b0c0d7221 */ /* 0x008fca0000000000 */
[----:B------:R-:W1:Y:S02]  /*0760*/  SHFL.BFLY PT, R14, R13, 0x8, 0x1f ;  /* 0x0d001f000d0e7f89 */ /* 0x000e6400000e0000 */
[----:B-1----:R-:W-:-:S05]  /*0770*/  FADD R14, R13, R14 ;  /* 0x0000000e0d0e7221 */ /* 0x002fca0000000000 */
[----:B------:R-:W1:Y:S02]  /*0780*/  SHFL.BFLY PT, R11, R14, 0x4, 0x1f ;  /* 0x0c801f000e0b7f89 */ /* 0x000e6400000e0000 */
[----:B-1----:R-:W-:Y:S02]  /*0790*/  FADD R15, R14, R11 ;  /* 0x0000000b0e0f7221 */ /* 0x002fe40000000000 */
[----:B------:R-:W1:Y:S03]  /*07a0*/  S2R R11, SR_TID.X ;  /* 0x00000000000b7919 */ /* 0x000e660000002100 */
[----:B------:R-:W2:Y:S02]  /*07b0*/  SHFL.BFLY PT, R20, R15, 0x2, 0x1f ;  /* 0x0c401f000f147f89 */ /* 0x000ea400000e0000 */
[----:B--2---:R-:W-:Y:S01]  /*07c0*/  FADD R20, R15, R20 ;  /* 0x000000140f147221 */ /* 0x004fe20000000000 */
[----:B-1----:R-:W-:-:S04]  /*07d0*/  LOP3.LUT P0, RZ, R11, 0x1f, RZ, 0xc0, !PT ;  /* 0x0000001f0bff7812 */ /* 0x002fc8000780c0ff */
[----:B------:R-:W1:Y:S01]  /*07e0*/  SHFL.BFLY PT, R21, R20, 0x1, 0x1f ;  /* 0x0c201f0014157f89 */ /* 0x000e6200000e0000 */
[----:B------:R-:W-:Y:S02]  /*07f0*/  SHF.R.U32.HI R12, RZ, 0x3, R11 ;  /* 0x00000003ff0c7819 */ /* 0x000fe4000001160b */
[C---:B------:R-:W-:Y:S02]  /*0800*/  ISETP.GE.AND P2, PT, R11.reuse, 0x8, PT ;  /* 0x000000080b00780c */ /* 0x040fe40003f46270 */
[----:B------:R-:W-:Y:S02]  /*0810*/  LOP3.LUT R12, R12, 0x1c, RZ, 0xc0, !PT ;  /* 0x0000001c0c0c7812 */ /* 0x000fe400078ec0ff */
[----:B------:R-:W-:Y:S01]  /*0820*/  LEA R10, R11, UR4, 0x2 ;  /* 0x000000040b0a7c11 */ /* 0x000fe2000f8e10ff */
[----:B-1----:R-:W-:-:S05]  /*0830*/  FADD R21, R20, R21 ;  /* 0x0000001514157221 */ /* 0x002fca0000000000 */
[----:B------:R-:W-:Y:S01]  /*0840*/  @!P0 STS [R12+UR4], R21 ;  /* 0x000000150c008988 */ /* 0x000fe20008000804 */
[----:B------:R-:W-:Y:S01]  /*0850*/  BAR.SYNC.DEFER_BLOCKING 0x0 ;  /* 0x0000000000007b1d */ /* 0x000fe20000010000 */
[----:B------:R-:W-:-:S04]  /*0860*/  LOP3.LUT P0, RZ, R11, 0x7, RZ, 0xc0, !PT ;  /* 0x000000070bff7812 */ /* 0x000fc8000780c0ff */
[----:B------:R-:W-:Y:S01]  /*0870*/  ISETP.LT.AND P0, PT, R11, 0x8, !P0 ;  /* 0x000000080b00780c */ /* 0x000fe20004701270 */
[----:B------:R-:W1:Y:S04]  /*0880*/  @!P2 LDS R18, [R10] ;  /* 0x000000000a12a984 */ /* 0x000e680000000800 */
[----:B-1----:R-:W1:Y:S02]  /*0890*/  SHFL.BFLY PT, R9, R18, 0x4, 0x1f ;  /* 0x0c801f0012097f89 */ /* 0x002e6400000e0000 */
[----:B-1----:R-:W-:-:S05]  /*08a0*/  FADD R13, R18, R9 ;  /* 0x00000009120d7221 */ /* 0x002fca0000000000 */
[----:B------:R-:W1:Y:S02]  /*08b0*/  SHFL.BFLY PT, R8, R13, 0x2, 0x1f ;  /* 0x0c401f000d087f89 */ /* 0x000e6400000e0000 */
[----:B-1----:R-:W-:-:S05]  /*08c0*/  FADD R14, R13, R8 ;  /* 0x000000080d0e7221 */ /* 0x002fca0000000000 */
[----:B------:R-:W1:Y:S02]  /*08d0*/  SHFL.BFLY PT, R9, R14, 0x1, 0x1f ;  /* 0x0c201f000e097f89 */ /* 0x000e6400000e0000 */
[----:B-1----:R-:W-:Y:S02]  /*08e0*/  FADD R5, R14, R9 ;  /* 0x000000090e057221 */ /* 0x002fe40000000000 */
[----:B------:R-:W1:Y:S03]  /*08f0*/  LDC.64 R8, c[0x0][0x228] ;  /* 0x00008a00ff087b82 */ /* 0x000e660000000a00 */
[----:B------:R-:W-:Y:S05]  /*0900*/  @P0 STS [R10], R5 ;  /* 0x000000050a000388 */ /* 0x000fea0000000800 */
[----:B------:R-:W-:Y:S01]  /*0910*/  BAR.SYNC.DEFER_BLOCKING 0x0 ;  /* 0x0000000000007b1d */ /* 0x000fe20000010000 */
[----:B------:R-:W-:-:S04]  /*0920*/  LOP3.LUT P0, RZ, R11, 0xff, RZ, 0xc0, !PT ;  /* 0x000000ff0bff7812 */ /* 0x000fc8000780c0ff */
[----:B------:R-:W-:Y:S01]  /*0930*/  ISETP.LT.AND P0, PT, R17, UR8, !P0 ;  /* 0x0000000811007c0c */ /* 0x000fe2000c701270 */
[----:B-1----:R-:W-:Y:S01]  /*0940*/  IMAD.WIDE.U32 R28, R16, 0x2, R8 ;  /* 0x00000002101c7825 */ /* 0x002fe200078e0008 */
[----:B------:R-:W1:Y:S01]  /*0950*/  LDS R4, [UR4] ;  /* 0x00000004ff047984 */ /* 0x000e620008000800 */
[----:B------:R-:W-:Y:S02]  /*0960*/  CS2R R12, SRZ ;  /* 0x00000000000c7805 */ /* 0x000fe4000001ff00 */
[----:B------:R-:W-:Y:S01]  /*0970*/  CS2R R14, SRZ ;  /* 0x00000000000e7805 */ /* 0x000fe2000001ff00 */
[----:B------:R-:W-:Y:S01]  /*0980*/  ULDC.64 UR4, c[0x0][0x230] ;  /* 0x00008c0000047ab9 */ /* 0x000fe20000000a00 */
[----:B-1----:R-:W-:Y:S01]  /*0990*/  FFMA R20, R4, R7, 9.9999997473787516356e-06 ;  /* 0x3727c5ac04147423 */ /* 0x002fe20000000007 */
[----:B------:R-:W-:Y:S02]  /*09a0*/  CS2R R4, SRZ ;  /* 0x0000000000047805 */ /* 0x000fe4000001ff00 */
[----:B------:R-:W-:-:S03]  /*09b0*/  CS2R R6, SRZ ;  /* 0x0000000000067805 */ /* 0x000fc6000001ff00 */
[----:B------:R-:W1:Y:S01]  /*09c0*/  MUFU.RSQ R20, R20 ;  /* 0x0000001400147308 */ /* 0x000e620000001400 */
[----:B------:R-:W-:Y:S06]  /*09d0*/  BAR.SYNC.DEFER_BLOCKING 0x0 ;  /* 0x0000000000007b1d */ /* 0x000fec0000010000 */
[----:B-1----:R1:W-:Y:S04]  /*09e0*/  @P0 STG.E desc[UR6][R26.64], R20 ;  /* 0x000000141a000986 */ /* 0x0023e8000c101906 */
[----:B------:R-:W2:Y:S04]  /*09f0*/  @!P1 LDG.E.EF.128 R4, desc[UR6][R24.64] ;  /* 0x0000000618049981 */ /* 0x000ea8000c0e1d00 */
[----:B------:R-:W3:Y:S04]  /*0a00*/  LDG.E.EL.128 R8, desc[UR6][R28.64] ;  /* 0x000000061c087981 */ /* 0x000ee8000c2e1d00 */
[----:B------:R2:W4:Y:S04]  /*0a10*/  @!P1 LDG.E.EF.128 R12, desc[UR6][R22.64+0x1000] ;  /* 0x00100006160c9981 */ /* 0x000528000c0e1d00 */
[----:B------:R5:W4:Y:S01]  /*0a20*/  LDG.E.EL.128 R16, desc[UR6][R28.64+0x1000] ;  /* 0x001000061c107981 */ /* 0x000b22000c2e1d00 */
[----:B--2---:R-:W-:-:S02]  /*0a30*/  HADD2.F32 R23, -RZ, R4.H0_H0 ;  /* 0x20000004ff177230 */ /* 0x004fc40000004100 */
[----:B------:R-:W-:Y:S02]  /*0a40*/  HADD2.F32 R25, -RZ, R4.H1_H1 ;  /* 0x30000004ff197230 */ /* 0x000fe40000004100 */
[----:B---3--:R-:W-:Y:S02]  /*0a50*/  HADD2.F32 R4, -RZ, R8.H1_H1 ;  /* 0x30000008ff047230 */ /* 0x008fe40000004100 */
[----:B------:R-:W-:Y:S02]  /*0a60*/  HADD2.F32 R21, -RZ, R8.H0_H0 ;  /* 0x20000008ff157230 */ /* 0x000fe40000004100 */
[C---:B------:R-:W-:Y:S01]  /*0a70*/  FMUL R8, R20.reuse, R23 ;  /* 0x0000001714087220 */ /* 0x040fe20000400000 */
[----:B------:R-:W-:Y:S01]  /*0a80*/  FMUL R25, R20, R25 ;  /* 0x0000001914197220 */ /* 0x000fe20000400000 */
[----:B-1----:R-:W-:Y:S02]  /*0a90*/  HADD2.F32 R27, -RZ, R5.H0_H0 ;  /* 0x20000005ff1b7230 */ /* 0x002fe40000004100 */
[----:B------:R-:W-:Y:S01]  /*0aa0*/  FMUL R21, R21, R8 ;  /* 0x0000000815157220 */ /* 0x000fe20000400000 */
[----:B------:R-:W-:-:S02]  /*0ab0*/  HADD2.F32 R8, -RZ, R5.H1_H1 ;  /* 0x30000005ff087230 */ /* 0x000fc40000004100 */
[----:B------:R-:W-:Y:S01]  /*0ac0*/  FMUL R4, R4, R25 ;  /* 0x0000001904047220 */ /* 0x000fe20000400000 */
[----:B------:R-:W-:Y:S02]  /*0ad0*/  HADD2.F32 R5, -RZ, R9.H1_H1 ;  /* 0x30000009ff057230 */ /* 0x000fe40000004100 */
[C---:B------:R-:W-:Y:S01]  /*0ae0*/  FMUL R27, R20.reuse, R27 ;  /* 0x0000001b141b7220 */ /* 0x040fe20000400000 */
[----:B------:R-:W-:Y:S02]  /*0af0*/  HADD2.F32 R23, -RZ, R6.H0_H0 ;  /* 0x20000006ff177230 */ /* 0x000fe40000004100 */
[----:B------:R-:W-:Y:S01]  /*0b00*/  FMUL R8, R20, R8 ;  /* 0x0000000814087220 */ /* 0x000fe20000400000 */
[----:B------:R-:W-:Y:S02]  /*0b10*/  HADD2.F32 R22, -RZ, R9.H0_H0 ;  /* 0x20000009ff167230 */ /* 0x000fe40000004100 */
[----:B------:R-:W-:Y:S02]  /*0b20*/  HADD2.F32 R25, -RZ, R6.H1_H1 ;  /* 0x30000006ff197230 */ /* 0x000fe40000004100 */
[----:B------:R-:W-:Y:S01]  /*0b30*/  FMUL R5, R5, R8 ;  /* 0x0000000805057220 */ /* 0x000fe20000400000 */
[----:B------:R-:W-:-:S02]  /*0b40*/  HADD2.F32 R9, -RZ, R7.H0_H0 ;  /* 0x20000007ff097230 */ /* 0x000fc40000004100 */
[----:B------:R-:W-:Y:S01]  /*0b50*/  FMUL R22, R22, R27 ;  /* 0x0000001b16167220 */ /* 0x000fe20000400000 */
[----:B------:R-:W-:Y:S02]  /*0b60*/  HADD2.F32 R8, -RZ, R10.H1_H1 ;  /* 0x3000000aff087230 */ /* 0x000fe40000004100 */
[----:B------:R-:W-:Y:S01]  /*0b70*/  FMUL R25, R20, R25 ;  /* 0x0000001914197220 */ /* 0x000fe20000400000 */
[----:B------:R-:W-:Y:S02]  /*0b80*/  HADD2.F32 R7, -RZ, R7.H1_H1 ;  /* 0x30000007ff077230 */ /* 0x000fe40000004100 */
[----:B------:R-:W-:Y:S02]  /*0b90*/  HADD2.F32 R10, -RZ, R10.H0_H0 ;  /* 0x2000000aff0a7230 */ /* 0x000fe40000004100 */
[----:B------:R-:W-:Y:S02]  /*0ba0*/  HADD2.F32 R6, -RZ, R11.H1_H1 ;  /* 0x3000000bff067230 */ /* 0x000fe40000004100 */
[----:B------:R-:W-:-:S02]  /*0bb0*/  HADD2.F32 R24, -RZ, R11.H0_H0 ;  /* 0x2000000bff187230 */ /* 0x000fc40000004100 */
[C---:B------:R-:W-:Y:S01]  /*0bc0*/  FMUL R11, R20.reuse, R23 ;  /* 0x00000017140b7220 */ /* 0x040fe20000400000 */
[C---:B------:R-:W-:Y:S01]  /*0bd0*/  FMUL R23, R20.reuse, R9 ;  /* 0x0000000914177220 */ /* 0x040fe20000400000 */
[----:B------:R-:W-:Y:S01]  /*0be0*/  FMUL R9, R20, R7 ;  /* 0x0000000714097220 */ /* 0x000fe20000400000 */
[----:B----4-:R-:W-:Y:S02]  /*0bf0*/  HADD2.F32 R27, -RZ, R14.H1_H1 ;  /* 0x3000000eff1b7230 */ /* 0x010fe40000004100 */
[----:B------:R-:W-:Y:S01]  /*0c00*/  FMUL R11, R10, R11 ;  /* 0x0000000b0a0b7220 */ /* 0x000fe20000400000 */
[----:B------:R-:W-:Y:S01]  /*0c10*/  FMUL R10, R8, R25 ;  /* 0x00000019080a7220 */ /* 0x000fe20000400000 */
[----:B------:R-:W-:Y:S01]  /*0c20*/  FMUL R7, R24, R23 ;  /* 0x0000001718077220 */ /* 0x000fe20000400000 */
[----:B------:R-:W-:Y:S02]  /*0c30*/  HADD2.F32 R25, -RZ, R12.H0_H0 ;  /* 0x2000000cff197230 */ /* 0x000fe40000004100 */
[----:B------:R-:W-:Y:S01]  /*0c40*/  FMUL R6, R6, R9 ;  /* 0x0000000906067220 */ /* 0x000fe20000400000 */
[----:B------:R-:W-:Y:S01]  /*0c50*/  HADD2.F32 R23, -RZ, R12.H1_H1 ;  /* 0x3000000cff177230 */ /* 0x000fe20000004100 */
[----:B------:R-:W-:Y:S01]  /*0c60*/  F2FP.F16.F32.PACK_AB R10, R10, R11 ;  /* 0x0000000b0a0a723e */ /* 0x000fe200000000ff */
[----:B------:R-:W-:-:S02]  /*0c70*/  HADD2.F32 R8, -RZ, R13.H0_H0 ;  /* 0x2000000dff087230 */ /* 0x000fc40000004100 */
[----:B------:R-:W-:Y:S02]  /*0c80*/  HADD2.F32 R12, -RZ, R13.H1_H1 ;  /* 0x3000000dff0c7230 */ /* 0x000fe40000004100 */
[C---:B------:R-:W-:Y:S01]  /*0c90*/  FMUL R23, R20.reuse, R23 ;  /* 0x0000001714177220 */ /* 0x040fe20000400000 */
[----:B------:R-:W-:Y:S02]  /*0ca0*/  HADD2.F32 R13, -RZ, R14.H0_H0 ;  /* 0x2000000eff0d7230 */ /* 0x000fe40000004100 */
[C---:B------:R-:W-:Y:S01]  /*0cb0*/  FMUL R14, R20.reuse, R25 ;  /* 0x00000019140e7220 */ /* 0x040fe20000400000 */
[----:B-----5:R-:W-:Y:S02]  /*0cc0*/  HADD2.F32 R29, -RZ, R15.H1_H1 ;  /* 0x3000000fff1d7230 */ /* 0x020fe40000004100 */
[C---:B------:R-:W-:Y:S01]  /*0cd0*/  FMUL R25, R20.reuse, R12 ;  /* 0x0000000c14197220 */ /* 0x040fe20000400000 */
[----:B------:R-:W-:Y:S02]  /*0ce0*/  HADD2.F32 R9, -RZ, R15.H0_H0 ;  /* 0x2000000fff097230 */ /* 0x000fe40000004100 */
[C---:B------:R-:W-:Y:S01]  /*0cf0*/  FMUL R24, R20.reuse, R13 ;  /* 0x0000000d14187220 */ /* 0x040fe20000400000 */
[C---:B------:R-:W-:Y:S01]  /*0d00*/  FMUL R15, R20.reuse, R8 ;  /* 0x00000008140f7220 */ /* 0x040fe20000400000 */
[C---:B------:R-:W-:Y:S01]  /*0d10*/  FMUL R13, R20.reuse, R27 ;  /* 0x0000001b140d7220 */ /* 0x040fe20000400000 */
[C---:B------:R-:W-:Y:S01]  /*0d20*/  FMUL R12, R20.reuse, R29 ;  /* 0x0000001d140c7220 */ /* 0x040fe20000400000 */
[----:B------:R-:W-:Y:S01]  /*0d30*/  FMUL R20, R20, R9 ;  /* 0x0000000914147220 */ /* 0x000fe20000400000 */
[----:B------:R-:W-:Y:S01]  /*0d40*/  HADD2.F32 R27, -RZ, R16.H0_H0 ;  /* 0x20000010ff1b7230 */ /* 0x000fe20000004100 */
[----:B------:R-:W1:Y:S01]  /*0d50*/  LDC.64 R8, c[0x0][0x230] ;  /* 0x00008c00ff087b82 */ /* 0x000e620000000a00 */
[----:B------:R-:W-:Y:S01]  /*0d60*/  HADD2.F32 R16, -RZ, R16.H1_H1 ;  /* 0x30000010ff107230 */ /* 0x000fe20000004100 */
[----:B------:R-:W-:Y:S01]  /*0d70*/  F2FP.F16.F32.PACK_AB R11, R6, R7 ;  /* 0x00000007060b723e */ /* 0x000fe200000000ff */
[----:B------:R-:W-:-:S02]  /*0d80*/  HADD2.F32 R26, -RZ, R17.H0_H0 ;  /* 0x20000011ff1a7230 */ /* 0x000fc40000004100 */
[----:B------:R-:W-:Y:S01]  /*0d90*/  FMUL R14, R27, R14 ;  /* 0x0000000e1b0e7220 */ /* 0x000fe20000400000 */
[----:B------:R-:W-:Y:S01]  /*0da0*/  FMUL R23, R16, R23 ;  /* 0x0000001710177220 */ /* 0x000fe20000400000 */
[----:B------:R-:W-:Y:S02]  /*0db0*/  HADD2.F32 R16, -RZ, R17.H1_H1 ;  /* 0x30000011ff107230 */ /* 0x000fe40000004100 */
[----:B------:R-:W-:Y:S01]  /*0dc0*/  FMUL R15, R26, R15 ;  /* 0x0000000f1a0f7220 */ /* 0x000fe20000400000 */
[----:B------:R-:W-:Y:S02]  /*0dd0*/  HADD2.F32 R17, -RZ, R18.H0_H0 ;  /* 0x20000012ff117230 */ /* 0x000fe40000004100 */
[----:B------:R-:W-:Y:S02]  /*0de0*/  HADD2.F32 R18, -RZ, R18.H1_H1 ;  /* 0x30000012ff127230 */ /* 0x000fe40000004100 */
[----:B------:R-:W-:Y:S01]  /*0df0*/  FMUL R16, R16, R25 ;  /* 0x0000001910107220 */ /* 0x000fe20000400000 */
[----:B------:R-:W-:-:S02]  /*0e00*/  HADD2.F32 R25, -RZ, R19.H1_H1 ;  /* 0x30000013ff197230 */ /* 0x000fc40000004100 */
[----:B------:R-:W-:Y:S01]  /*0e10*/  FMUL R17, R17, R24 ;  /* 0x0000001811117220 */ /* 0x000fe20000400000 */
[----:B------:R-:W-:Y:S02]  /*0e20*/  HADD2.F32 R19, -RZ, R19.H0_H0 ;  /* 0x20000013ff137230 */ /* 0x000fe40000004100 */
[----:B------:R-:W-:Y:S01]  /*0e30*/  FMUL R18, R18, R13 ;  /* 0x0000000d12127220 */ /* 0x000fe20000400000 */
[----:B------:R-:W-:Y:S02]  /*0e40*/  F2FP.F16.F32.PACK_AB R13, R16, R15 ;  /* 0x0000000f100d723e */ /* 0x000fe400000000ff */
[----:B------:R-:W-:Y:S01]  /*0e50*/  FMUL R19, R19, R20 ;  /* 0x0000001413137220 */ /* 0x000fe20000400000 */
[----:B-1----:R-:W-:Y:S01]  /*0e60*/  IMAD.WIDE R26, R3, 0x2, R8 ;  /* 0x00000002031a7825 */ /* 0x002fe200078e0208 */
[----:B------:R-:W-:Y:S02]  /*0e70*/  F2FP.F16.F32.PACK_AB R8, R4, R21 ;  /* 0x000000150408723e */ /* 0x000fe400000000ff */
[----:B------:R-:W-:-:S02]  /*0e80*/  F2FP.F16.F32.PACK_AB R9, R5, R22 ;  /* 0x000000160509723e */ /* 0x000fc400000000ff */
[----:B------:R-:W-:Y:S01]  /*0e90*/  IADD3 R4, P0, R0, UR4, RZ ;  /* 0x0000000400047c10 */ /* 0x000fe2000ff1e0ff */
[----:B------:R-:W-:Y:S01]  /*0ea0*/  FMUL R0, R25, R12 ;  /* 0x0000000c19007220 */ /* 0x000fe20000400000 */
[----:B------:R-:W-:Y:S01]  /*0eb0*/  F2FP.F16.F32.PACK_AB R12, R23, R14 ;  /* 0x0000000e170c723e */ /* 0x000fe200000000ff */
[----:B------:R1:W-:Y:S01]  /*0ec0*/  @!P1 STG.E.128 desc[UR6][R26.64], R8 ;  /* 0x000000081a009986 */ /* 0x0003e2000c101d06 */
[----:B------:R-:W-:Y:S02]  /*0ed0*/  IADD3.X R5, R2, UR5, RZ, P0, !PT ;  /* 0x0000000502057c10 */ /* 0x000fe400087fe4ff */
[----:B------:R-:W-:Y:S02]  /*0ee0*/  F2FP.F16.F32.PACK_AB R14, R18, R17 ;  /* 0x00000011120e723e */ /* 0x000fe400000000ff */
[----:B------:R-:W-:Y:S01]  /*0ef0*/  F2FP.F16.F32.PACK_AB R15, R0, R19 ;  /* 0x00000013000f723e */ /* 0x000fe200000000ff */
[----:B------:R-:W-:Y:S06]  /*0f00*/  @P1 EXIT ;  /* 0x000000000000194d */ /* 0x000fec0003800000 */
[----:B------:R-:W-:Y:S01]  /*0f10*/  STG.E.128 desc[UR6][R4.64+0x1000], R12 ;  /* 0x0010000c04007986 */ /* 0x000fe2000c101d06 */
[----:B------:R-:W-:Y:S05]  /*0f20*/  EXIT ;  /* 0x000000000000794d */ /* 0x000fea0003800000 */
.L_x_0:
[----:B------:R-:W-:-:S00]  /*0f30*/  BRA `(.L_x_0) ;  /* 0xfffffffc00fc7947 */ /* 0x000fc0000383ffff */
[----:B------:R-:W-:-:S00]  /*0f40*/  NOP ;  /* 0x0000000000007918 */ /* 0x000fc00000000000 */
        /* <DEDUP_REMOVED lines=11> */
.L_x_1:


//--------------------- .nv.global.init           --------------------------
	.section	.nv.global.init,"aw",@progbits
.nv.global.init:
	.type		_$_str,@object
	.size		_$_str,(.L_0 - _$_str)
_$_str:
        /*0000*/ 	.byte	0x5f, 0x5f, 0x43, 0x55, 0x44, 0x41, 0x5f, 0x46, 0x54, 0x5a, 0x00
.L_0:


//--------------------- .nv.shared.triton_red_fused__to_copy_add_mean_mul_pow_rsqrt_9 --------------------------
	.section	.nv.shared.triton_red_fused__to_copy_add_mean_mul_pow_rsqrt_9,"aw",@nobits
	.sectionflags	@""
	.align	16
	.zero		1024


//--------------------- .nv.constant0.triton_red_fused__to_copy_add_mean_mul_pow_rsqrt_9 --------------------------
	.section	.nv.constant0.triton_red_fused__to_copy_add_mean_mul_pow_rsqrt_9,"a",@progbits
	.sectionflags	@""
	.align	4
.nv.constant0.triton_red_fused__to_copy_add_mean_mul_pow_rsqrt_9:
	.zero		584
